//
// Generated by NVIDIA NVVM Compiler
//
// Compiler Build ID: CL-36424714
// Cuda compilation tools, release 13.0, V13.0.88
// Based on NVVM 20.0.0
//

.version 9.0
.target sm_100
.address_size 64

	// .globl	_Z15bias_add_kernelPKfPf10LayerShape

.visible .entry _Z15bias_add_kernelPKfPf10LayerShape(
	.param .u64 .ptr .align 1 _Z15bias_add_kernelPKfPf10LayerShape_param_0,
	.param .u64 .ptr .align 1 _Z15bias_add_kernelPKfPf10LayerShape_param_1,
	.param .align 4 .b8 _Z15bias_add_kernelPKfPf10LayerShape_param_2[12]
)
{
	.reg .pred 	%p<3>;
	.reg .b32 	%r<10>;
	.reg .b32 	%f<4>;
	.reg .b64 	%rd<17>;

	ld.param.u64 	%rd6, [_Z15bias_add_kernelPKfPf10LayerShape_param_0];
	ld.param.u32 	%r1, [_Z15bias_add_kernelPKfPf10LayerShape_param_2];
	ld.param.u32 	%r2, [_Z15bias_add_kernelPKfPf10LayerShape_param_2+8];
	ld.param.u64 	%rd7, [_Z15bias_add_kernelPKfPf10LayerShape_param_1];
	mov.u32 	%r3, %ctaid.x;
	mov.u32 	%r4, %ntid.x;
	mov.u32 	%r5, %tid.x;
	mad.lo.s32 	%r6, %r3, %r4, %r5;
	cvt.u64.u32 	%rd1, %r6;
	cvt.s64.s32 	%rd2, %r2;
	mul.wide.s32 	%rd8, %r1, %r2;
	setp.le.u64 	%p1, %rd8, %rd1;
	@%p1 bra 	$L__BB0_5;
	and.b64  	%rd9, %rd2, -4294967296;
	setp.ne.s64 	%p2, %rd9, 0;
	@%p2 bra 	$L__BB0_3;
	cvt.u32.u64 	%r7, %rd2;
	cvt.u32.u64 	%r8, %rd1;
	rem.u32 	%r9, %r8, %r7;
	cvt.u64.u32 	%rd16, %r9;
	bra.uni 	$L__BB0_4;
$L__BB0_3:
	rem.u64 	%rd16, %rd1, %rd2;
$L__BB0_4:
	cvta.to.global.u64 	%rd10, %rd6;
	shl.b64 	%rd11, %rd16, 2;
	add.s64 	%rd12, %rd10, %rd11;
	ld.global.nc.f32 	%f1, [%rd12];
	cvta.to.global.u64 	%rd13, %rd7;
	shl.b64 	%rd14, %rd1, 2;
	add.s64 	%rd15, %rd13, %rd14;
	ld.global.f32 	%f2, [%rd15];
	add.f32 	%f3, %f1, %f2;
	st.global.f32 	[%rd15], %f3;
$L__BB0_5:
	ret;

}
	// .globl	_Z11relu_kernelPfm
.visible .entry _Z11relu_kernelPfm(
	.param .u64 .ptr .align 1 _Z11relu_kernelPfm_param_0,
	.param .u64 _Z11relu_kernelPfm_param_1
)
{
	.reg .pred 	%p<2>;
	.reg .b32 	%r<5>;
	.reg .b32 	%f<3>;
	.reg .b64 	%rd<7>;

	ld.param.u64 	%rd2, [_Z11relu_kernelPfm_param_0];
	ld.param.u64 	%rd3, [_Z11relu_kernelPfm_param_1];
	mov.u32 	%r1, %ctaid.x;
	mov.u32 	%r2, %ntid.x;
	mov.u32 	%r3, %tid.x;
	mad.lo.s32 	%r4, %r1, %r2, %r3;
	cvt.u64.u32 	%rd1, %r4;
	setp.le.u64 	%p1, %rd3, %rd1;
	@%p1 bra 	$L__BB1_2;
	cvta.to.global.u64 	%rd4, %rd2;
	shl.b64 	%rd5, %rd1, 2;
	add.s64 	%rd6, %rd4, %rd5;
	ld.global.f32 	%f1, [%rd6];
	max.f32 	%f2, %f1, 0f00000000;
	st.global.f32 	[%rd6], %f2;
$L__BB1_2:
	ret;

}
	// .globl	_Z11gelu_kernelPfm
.visible .entry _Z11gelu_kernelPfm(
	.param .u64 .ptr .align 1 _Z11gelu_kernelPfm_param_0,
	.param .u64 _Z11gelu_kernelPfm_param_1
)
{
	.reg .pred 	%p<4>;
	.reg .b32 	%r<5>;
	.reg .b32 	%f<24>;
	.reg .b64 	%rd<7>;

	ld.param.u64 	%rd2, [_Z11gelu_kernelPfm_param_0];
	ld.param.u64 	%rd3, [_Z11gelu_kernelPfm_param_1];
	mov.u32 	%r1, %ctaid.x;
	mov.u32 	%r2, %ntid.x;
	mov.u32 	%r3, %tid.x;
	mad.lo.s32 	%r4, %r1, %r2, %r3;
	cvt.u64.u32 	%rd1, %r4;
	setp.le.u64 	%p1, %rd3, %rd1;
	@%p1 bra 	$L__BB2_2;
	cvta.to.global.u64 	%rd4, %rd2;
	shl.b64 	%rd5, %rd1, 2;
	add.s64 	%rd6, %rd4, %rd5;
	ld.global.f32 	%f1, [%rd6];
	mul.f32 	%f2, %f1, 0f3F000000;
	mul.f32 	%f3, %f1, %f1;
	mul.f32 	%f4, %f1, %f3;
	fma.rn.f32 	%f5, %f4, 0f3D372713, %f1;
	mul.f32 	%f6, %f5, 0f3F4C422A;
	abs.f32 	%f7, %f6;
	mul.f32 	%f8, %f7, 0f4038AA3B;
	ex2.approx.ftz.f32 	%f9, %f8;
	add.f32 	%f10, %f9, 0f3F800000;
	rcp.approx.ftz.f32 	%f11, %f10;
	fma.rn.f32 	%f12, %f11, 0fC0000000, 0f3F800000;
	setp.ge.f32 	%p2, %f7, 0f41102CB4;
	selp.f32 	%f13, 0f3F800000, %f12, %p2;
	copysign.f32 	%f14, %f6, %f13;
	mul.f32 	%f15, %f6, %f6;
	fma.rn.f32 	%f16, %f15, 0f3C80F082, 0fBD563CAE;
	fma.rn.f32 	%f17, %f16, %f15, 0f3E085941;
	fma.rn.f32 	%f18, %f17, %f15, 0fBEAAA9ED;
	fma.rn.f32 	%f19, %f18, %f15, 0f00000000;
	fma.rn.f32 	%f20, %f19, %f6, %f6;
	setp.ge.f32 	%p3, %f7, 0f3F19999A;
	selp.f32 	%f21, %f14, %f20, %p3;
	add.f32 	%f22, %f21, 0f3F800000;
	mul.f32 	%f23, %f2, %f22;
	st.global.f32 	[%rd6], %f23;
$L__BB2_2:
	ret;

}
	// .globl	_Z28fused_bias_activation_kernelPKfPf10LayerShapei
.visible .entry _Z28fused_bias_activation_kernelPKfPf10LayerShapei(
	.param .u64 .ptr .align 1 _Z28fused_bias_activation_kernelPKfPf10LayerShapei_param_0,
	.param .u64 .ptr .align 1 _Z28fused_bias_activation_kernelPKfPf10LayerShapei_param_1,
	.param .align 4 .b8 _Z28fused_bias_activation_kernelPKfPf10LayerShapei_param_2[12],
	.param .u32 _Z28fused_bias_activation_kernelPKfPf10LayerShapei_param_3
)
{
	.reg .pred 	%p<7>;
	.reg .b32 	%r<11>;
	.reg .b32 	%f<29>;
	.reg .b64 	%rd<17>;

	ld.param.u64 	%rd7, [_Z28fused_bias_activation_kernelPKfPf10LayerShapei_param_0];
	ld.param.u32 	%r2, [_Z28fused_bias_activation_kernelPKfPf10LayerShapei_param_2];
	ld.param.u32 	%r3, [_Z28fused_bias_activation_kernelPKfPf10LayerShapei_param_2+8];
	ld.param.u64 	%rd8, [_Z28fused_bias_activation_kernelPKfPf10LayerShapei_param_1];
	ld.param.u32 	%r1, [_Z28fused_bias_activation_kernelPKfPf10LayerShapei_param_3];
	mov.u32 	%r4, %ctaid.x;
	mov.u32 	%r5, %ntid.x;
	mov.u32 	%r6, %tid.x;
	mad.lo.s32 	%r7, %r4, %r5, %r6;
	cvt.u64.u32 	%rd1, %r7;
	cvt.s64.s32 	%rd2, %r3;
	mul.wide.s32 	%rd9, %r2, %r3;
	setp.le.u64 	%p1, %rd9, %rd1;
	@%p1 bra 	$L__BB3_9;
	and.b64  	%rd10, %rd2, -4294967296;
	setp.ne.s64 	%p2, %rd10, 0;
	@%p2 bra 	$L__BB3_3;
	cvt.u32.u64 	%r8, %rd2;
	cvt.u32.u64 	%r9, %rd1;
	rem.u32 	%r10, %r9, %r8;
	cvt.u64.u32 	%rd16, %r10;
	bra.uni 	$L__BB3_4;
$L__BB3_3:
	rem.u64 	%rd16, %rd1, %rd2;
$L__BB3_4:
	cvta.to.global.u64 	%rd11, %rd8;
	shl.b64 	%rd12, %rd1, 2;
	add.s64 	%rd6, %rd11, %rd12;
	ld.global.f32 	%f5, [%rd6];
	cvta.to.global.u64 	%rd13, %rd7;
	shl.b64 	%rd14, %rd16, 2;
	add.s64 	%rd15, %rd13, %rd14;
	ld.global.nc.f32 	%f6, [%rd15];
	add.f32 	%f28, %f5, %f6;
	setp.eq.s32 	%p3, %r1, 1;
	@%p3 bra 	$L__BB3_7;
	setp.ne.s32 	%p4, %r1, 0;
	@%p4 bra 	$L__BB3_8;
	max.f32 	%f28, %f28, 0f00000000;
	bra.uni 	$L__BB3_8;
$L__BB3_7:
	mul.f32 	%f7, %f28, 0f3F000000;
	mul.f32 	%f8, %f28, %f28;
	mul.f32 	%f9, %f28, %f8;
	fma.rn.f32 	%f10, %f9, 0f3D372713, %f28;
	mul.f32 	%f11, %f10, 0f3F4C422A;
	abs.f32 	%f12, %f11;
	mul.f32 	%f13, %f12, 0f4038AA3B;
	ex2.approx.ftz.f32 	%f14, %f13;
	add.f32 	%f15, %f14, 0f3F800000;
	rcp.approx.ftz.f32 	%f16, %f15;
	fma.rn.f32 	%f17, %f16, 0fC0000000, 0f3F800000;
	setp.ge.f32 	%p5, %f12, 0f41102CB4;
	selp.f32 	%f18, 0f3F800000, %f17, %p5;
	copysign.f32 	%f19, %f11, %f18;
	mul.f32 	%f20, %f11, %f11;
	fma.rn.f32 	%f21, %f20, 0f3C80F082, 0fBD563CAE;
	fma.rn.f32 	%f22, %f21, %f20, 0f3E085941;
	fma.rn.f32 	%f23, %f22, %f20, 0fBEAAA9ED;
	fma.rn.f32 	%f24, %f23, %f20, 0f00000000;
	fma.rn.f32 	%f25, %f24, %f11, %f11;
	setp.ge.f32 	%p6, %f12, 0f3F19999A;
	selp.f32 	%f26, %f19, %f25, %p6;
	add.f32 	%f27, %f26, 0f3F800000;
	mul.f32 	%f28, %f7, %f27;
$L__BB3_8:
	st.global.f32 	[%rd6], %f28;
$L__BB3_9:
	ret;

}


// ===== COMPILED SASS (sm_100) =====

	.target	sm_100

	.elftype	@"ET_EXEC"


//--------------------- .note.nv.tkinfo           --------------------------
	.section	.note.nv.tkinfo,"",@"SHT_NOTE"
	.sectionflags	@"SHF_NOTE_NV_TKINFO"
	.tkinfo
        /*0018*/ 	.word	0x00000002
        /*0030*/ 	.string	""
        /*0030*/ 	.string	"ptxas"
        /*0030*/ 	.string	"Cuda compilation tools, release 13.0, V13.0.88"
        /*0030*/ 	.string	"Build cuda_13.0.r13.0/compiler.36424714_0"
        /*0030*/ 	.string	"-arch sm_100 -m 64 "



//--------------------- .note.nv.cuinfo           --------------------------
	.section	.note.nv.cuinfo,"",@"SHT_NOTE"
	.sectionflags	@"SHF_NOTE_NV_CUINFO"
        /*0018*/ 	.short	0x0002
        /*001a*/ 	.short	0x0064
        /*001c*/ 	.short	0x0082
	.zero		2


//--------------------- .nv.info                  --------------------------
	.section	.nv.info,"",@"SHT_CUDA_INFO"
	.align	4


	//----- nvinfo : EIATTR_REGCOUNT
	.align		4
        /*0000*/ 	.byte	0x04, 0x2f
        /*0002*/ 	.short	(.L_1 - .L_0)
	.align		4
.L_0:
        /*0004*/ 	.word	index@(_Z15bias_add_kernelPKfPf10LayerShape)
        /*0008*/ 	.word	0x00000010


	//----- nvinfo : EIATTR_FRAME_SIZE
	.align		4
.L_1:
        /*000c*/ 	.byte	0x04, 0x11
        /*000e*/ 	.short	(.L_3 - .L_2)
	.align		4
.L_2:
        /*0010*/ 	.word	index@($__internal_1_$__cuda_sm20_rem_u64)
        /*0014*/ 	.word	0x00000000


	//----- nvinfo : EIATTR_FRAME_SIZE
	.align		4
.L_3:
        /*0018*/ 	.byte	0x04, 0x11
        /*001a*/ 	.short	(.L_5 - .L_4)
	.align		4
.L_4:
        /*001c*/ 	.word	index@(_Z15bias_add_kernelPKfPf10LayerShape)
        /*0020*/ 	.word	0x00000000


	//----- nvinfo : EIATTR_REGCOUNT
	.align		4
.L_5:
        /*0024*/ 	.byte	0x04, 0x2f
        /*0026*/ 	.short	(.L_7 - .L_6)
	.align		4
.L_6:
        /*0028*/ 	.word	index@(_Z11relu_kernelPfm)
        /*002c*/ 	.word	0x00000008


	//----- nvinfo : EIATTR_FRAME_SIZE
	.align		4
.L_7:
        /*0030*/ 	.byte	0x04, 0x11
        /*0032*/ 	.short	(.L_9 - .L_8)
	.align		4
.L_8:
        /*0034*/ 	.word	index@(_Z11relu_kernelPfm)
        /*0038*/ 	.word	0x00000000


	//----- nvinfo : EIATTR_REGCOUNT
	.align		4
.L_9:
        /*003c*/ 	.byte	0x04, 0x2f
        /*003e*/ 	.short	(.L_11 - .L_10)
	.align		4
.L_10:
        /*0040*/ 	.word	index@(_Z11gelu_kernelPfm)
        /*0044*/ 	.word	0x0000000d


	//----- nvinfo : EIATTR_FRAME_SIZE
	.align		4
.L_11:
        /*0048*/ 	.byte	0x04, 0x11
        /*004a*/ 	.short	(.L_13 - .L_12)
	.align		4
.L_12:
        /*004c*/ 	.word	index@(_Z11gelu_kernelPfm)
        /*0050*/ 	.word	0x00000000


	//----- nvinfo : EIATTR_REGCOUNT
	.align		4
.L_13:
        /*0054*/ 	.byte	0x04, 0x2f
        /*0056*/ 	.short	(.L_15 - .L_14)
	.align		4
.L_14:
        /*0058*/ 	.word	index@(_Z28fused_bias_activation_kernelPKfPf10LayerShapei)
        /*005c*/ 	.word	0x00000010


	//----- nvinfo : EIATTR_FRAME_SIZE
	.align		4
.L_15:
        /*0060*/ 	.byte	0x04, 0x11
        /*0062*/ 	.short	(.L_17 - .L_16)
	.align		4
.L_16:
        /*0064*/ 	.word	index@($__internal_0_$__cuda_sm20_rem_u64)
        /*0068*/ 	.word	0x00000000


	//----- nvinfo : EIATTR_FRAME_SIZE
	.align		4
.L_17:
        /*006c*/ 	.byte	0x04, 0x11
        /*006e*/ 	.short	(.L_19 - .L_18)
	.align		4
.L_18:
        /*0070*/ 	.word	index@(_Z28fused_bias_activation_kernelPKfPf10LayerShapei)
        /*0074*/ 	.word	0x00000000


	//----- nvinfo : EIATTR_MIN_STACK_SIZE
	.align		4
.L_19:
        /*0078*/ 	.byte	0x04, 0x12
        /*007a*/ 	.short	(.L_21 - .L_20)
	.align		4
.L_20:
        /*007c*/ 	.word	index@(_Z28fused_bias_activation_kernelPKfPf10LayerShapei)
        /*0080*/ 	.word	0x00000000


	//----- nvinfo : EIATTR_MIN_STACK_SIZE
	.align		4
.L_21:
        /*0084*/ 	.byte	0x04, 0x12
        /*0086*/ 	.short	(.L_23 - .L_22)
	.align		4
.L_22:
        /*0088*/ 	.word	index@(_Z11gelu_kernelPfm)
        /*008c*/ 	.word	0x00000000


	//----- nvinfo : EIATTR_MIN_STACK_SIZE
	.align		4
.L_23:
        /*0090*/ 	.byte	0x04, 0x12
        /*0092*/ 	.short	(.L_25 - .L_24)
	.align		4
.L_24:
        /*0094*/ 	.word	index@(_Z11relu_kernelPfm)
        /*0098*/ 	.word	0x00000000


	//----- nvinfo : EIATTR_MIN_STACK_SIZE
	.align		4
.L_25:
        /*009c*/ 	.byte	0x04, 0x12
        /*009e*/ 	.short	(.L_27 - .L_26)
	.align		4
.L_26:
        /*00a0*/ 	.word	index@(_Z15bias_add_kernelPKfPf10LayerShape)
        /*00a4*/ 	.word	0x00000000
.L_27:


//--------------------- .nv.compat                --------------------------
	.section	.nv.compat,"",@"SHT_CUDA_COMPAT_INFO"
	.align	4
        /*0000*/ 	.byte	0x02, 0x09, 0x00, 0x00, 0x02, 0x02, 0x01, 0x00, 0x02, 0x05, 0x05, 0x00, 0x03, 0x07, 0x01, 0x01
        /*0010*/ 	.byte	0x02, 0x03, 0x00, 0x00, 0x02, 0x06, 0x01, 0x00, 0x04, 0x0b, 0x08, 0x00, 0x01, 0x00, 0x00, 0x00
        /*0020*/ 	.byte	0x00, 0x00, 0x00, 0x00


//--------------------- .nv.info._Z28fused_bias_activation_kernelPKfPf10LayerShapei --------------------------
	.section	.nv.info._Z28fused_bias_activation_kernelPKfPf10LayerShapei,"",@"SHT_CUDA_INFO"
	.sectionflags	@""
	.align	4


	//----- nvinfo : EIATTR_CUDA_API_VERSION
	.align		4
        /*0000*/ 	.byte	0x04, 0x37
        /*0002*/ 	.short	(.L_29 - .L_28)
.L_28:
        /*0004*/ 	.word	0x00000082


	//----- nvinfo : EIATTR_KPARAM_INFO
	.align		4
.L_29:
        /*0008*/ 	.byte	0x04, 0x17
        /*000a*/ 	.short	(.L_31 - .L_30)
.L_30:
        /*000c*/ 	.word	0x00000000
        /*0010*/ 	.short	0x0003
        /*0012*/ 	.short	0x001c
        /*0014*/ 	.byte	0x00, 0xf0, 0x11, 0x00


	//----- nvinfo : EIATTR_KPARAM_INFO
	.align		4
.L_31:
        /*0018*/ 	.byte	0x04, 0x17
        /*001a*/ 	.short	(.L_33 - .L_32)
.L_32:
        /*001c*/ 	.word	0x00000000
        /*0020*/ 	.short	0x0002
        /*0022*/ 	.short	0x0010
        /*0024*/ 	.byte	0x00, 0xf0, 0x31, 0x00


	//----- nvinfo : EIATTR_KPARAM_INFO
	.align		4
.L_33:
        /*0028*/ 	.byte	0x04, 0x17
        /*002a*/ 	.short	(.L_35 - .L_34)
.L_34:
        /*002c*/ 	.word	0x00000000
        /*0030*/ 	.short	0x0001
        /*0032*/ 	.short	0x0008
        /*0034*/ 	.byte	0x00, 0xf5, 0x21, 0x00


	//----- nvinfo : EIATTR_KPARAM_INFO
	.align		4
.L_35:
        /*0038*/ 	.byte	0x04, 0x17
        /*003a*/ 	.short	(.L_37 - .L_36)
.L_36:
        /*003c*/ 	.word	0x00000000
        /*0040*/ 	.short	0x0000
        /*0042*/ 	.short	0x0000
        /*0044*/ 	.byte	0x00, 0xf5, 0x21, 0x00


	//----- nvinfo : EIATTR_SPARSE_MMA_MASK
	.align		4
.L_37:
        /*0048*/ 	.byte	0x03, 0x50
        /*004a*/ 	.short	0x0000


	//----- nvinfo : EIATTR_MAXREG_COUNT
	.align		4
        /*004c*/ 	.byte	0x03, 0x1b
        /*004e*/ 	.short	0x00ff


	//----- nvinfo : EIATTR_MERCURY_ISA_VERSION
	.align		4
        /*0050*/ 	.byte	0x03, 0x5f
        /*0052*/ 	.short	0x0101


	//----- nvinfo : EIATTR_VRC_CTA_INIT_COUNT
	.align		4
        /*0054*/ 	.byte	0x02, 0x4a
	.zero		1
	.zero		1


	//----- nvinfo : EIATTR_EXIT_INSTR_OFFSETS
	.align		4
        /*0058*/ 	.byte	0x04, 0x1c
        /*005a*/ 	.short	(.L_39 - .L_38)


	//   ....[0]....
.L_38:
        /*005c*/ 	.word	0x000000b0


	//   ....[1]....
        /*0060*/ 	.word	0x000004d0


	//----- nvinfo : EIATTR_CRS_STACK_SIZE
	.align		4
.L_39:
        /*0064*/ 	.byte	0x04, 0x1e
        /*0066*/ 	.short	(.L_41 - .L_40)
.L_40:
        /*0068*/ 	.word	0x00000000


	//----- nvinfo : EIATTR_CBANK_PARAM_SIZE
	.align		4
.L_41:
        /*006c*/ 	.byte	0x03, 0x19
        /*006e*/ 	.short	0x0020


	//----- nvinfo : EIATTR_PARAM_CBANK
	.align		4
        /*0070*/ 	.byte	0x04, 0x0a
        /*0072*/ 	.short	(.L_43 - .L_42)
	.align		4
.L_42:
        /*0074*/ 	.word	index@(.nv.constant0._Z28fused_bias_activation_kernelPKfPf10LayerShapei)
        /*0078*/ 	.short	0x0380
        /*007a*/ 	.short	0x0020


	//----- nvinfo : EIATTR_SW_WAR
	.align		4
.L_43:
        /*007c*/ 	.byte	0x04, 0x36
        /*007e*/ 	.short	(.L_45 - .L_44)
.L_44:
        /*0080*/ 	.word	0x00000008
.L_45:


//--------------------- .nv.info._Z11gelu_kernelPfm --------------------------
	.section	.nv.info._Z11gelu_kernelPfm,"",@"SHT_CUDA_INFO"
	.sectionflags	@""
	.align	4


	//----- nvinfo : EIATTR_CUDA_API_VERSION
	.align		4
        /*0000*/ 	.byte	0x04, 0x37
        /*0002*/ 	.short	(.L_47 - .L_46)
.L_46:
        /*0004*/ 	.word	0x00000082


	//----- nvinfo : EIATTR_KPARAM_INFO
	.align		4
.L_47:
        /*0008*/ 	.byte	0x04, 0x17
        /*000a*/ 	.short	(.L_49 - .L_48)
.L_48:
        /*000c*/ 	.word	0x00000000
        /*0010*/ 	.short	0x0001
        /*0012*/ 	.short	0x0008
        /*0014*/ 	.byte	0x00, 0xf0, 0x21, 0x00


	//----- nvinfo : EIATTR_KPARAM_INFO
	.align		4
.L_49:
        /*0018*/ 	.byte	0x04, 0x17
        /*001a*/ 	.short	(.L_51 - .L_50)
.L_50:
        /*001c*/ 	.word	0x00000000
        /*0020*/ 	.short	0x0000
        /*0022*/ 	.short	0x0000
        /*0024*/ 	.byte	0x00, 0xf5, 0x21, 0x00


	//----- nvinfo : EIATTR_SPARSE_MMA_MASK
	.align		4
.L_51:
        /*0028*/ 	.byte	0x03, 0x50
        /*002a*/ 	.short	0x0000


	//----- nvinfo : EIATTR_MAXREG_COUNT
	.align		4
        /*002c*/ 	.byte	0x03, 0x1b
        /*002e*/ 	.short	0x00ff


	//----- nvinfo : EIATTR_MERCURY_ISA_VERSION
	.align		4
        /*0030*/ 	.byte	0x03, 0x5f
        /*0032*/ 	.short	0x0101


	//----- nvinfo : EIATTR_VRC_CTA_INIT_COUNT
	.align		4
        /*0034*/ 	.byte	0x02, 0x4a
	.zero		1
	.zero		1


	//----- nvinfo : EIATTR_EXIT_INSTR_OFFSETS
	.align		4
        /*0038*/ 	.byte	0x04, 0x1c
        /*003a*/ 	.short	(.L_53 - .L_52)


	//   ....[0]....
.L_52:
        /*003c*/ 	.word	0x00000080


	//   ....[1]....
        /*0040*/ 	.word	0x00000270


	//----- nvinfo : EIATTR_CBANK_PARAM_SIZE
	.align		4
.L_53:
        /*0044*/ 	.byte	0x03, 0x19
        /*0046*/ 	.short	0x0010


	//----- nvinfo : EIATTR_PARAM_CBANK
	.align		4
        /*0048*/ 	.byte	0x04, 0x0a
        /*004a*/ 	.short	(.L_55 - .L_54)
	.align		4
.L_54:
        /*004c*/ 	.word	index@(.nv.constant0._Z11gelu_kernelPfm)
        /*0050*/ 	.short	0x0380
        /*0052*/ 	.short	0x0010


	//----- nvinfo : EIATTR_SW_WAR
	.align		4
.L_55:
        /*0054*/ 	.byte	0x04, 0x36
        /*0056*/ 	.short	(.L_57 - .L_56)
.L_56:
        /*0058*/ 	.word	0x00000008
.L_57:


//--------------------- .nv.info._Z11relu_kernelPfm --------------------------
	.section	.nv.info._Z11relu_kernelPfm,"",@"SHT_CUDA_INFO"
	.sectionflags	@""
	.align	4


	//----- nvinfo : EIATTR_CUDA_API_VERSION
	.align		4
        /*0000*/ 	.byte	0x04, 0x37
        /*0002*/ 	.short	(.L_59 - .L_58)
.L_58:
        /*0004*/ 	.word	0x00000082


	//----- nvinfo : EIATTR_KPARAM_INFO
	.align		4
.L_59:
        /*0008*/ 	.byte	0x04, 0x17
        /*000a*/ 	.short	(.L_61 - .L_60)
.L_60:
        /*000c*/ 	.word	0x00000000
        /*0010*/ 	.short	0x0001
        /*0012*/ 	.short	0x0008
        /*0014*/ 	.byte	0x00, 0xf0, 0x21, 0x00


	//----- nvinfo : EIATTR_KPARAM_INFO
	.align		4
.L_61:
        /*0018*/ 	.byte	0x04, 0x17
        /*001a*/ 	.short	(.L_63 - .L_62)
.L_62:
        /*001c*/ 	.word	0x00000000
        /*0020*/ 	.short	0x0000
        /*0022*/ 	.short	0x0000
        /*0024*/ 	.byte	0x00, 0xf5, 0x21, 0x00


	//----- nvinfo : EIATTR_SPARSE_MMA_MASK
	.align		4
.L_63:
        /*0028*/ 	.byte	0x03, 0x50
        /*002a*/ 	.short	0x0000


	//----- nvinfo : EIATTR_MAXREG_COUNT
	.align		4
        /*002c*/ 	.byte	0x03, 0x1b
        /*002e*/ 	.short	0x00ff


	//----- nvinfo : EIATTR_MERCURY_ISA_VERSION
	.align		4
        /*0030*/ 	.byte	0x03, 0x5f
        /*0032*/ 	.short	0x0101


	//----- nvinfo : EIATTR_VRC_CTA_INIT_COUNT
	.align		4
        /*0034*/ 	.byte	0x02, 0x4a
	.zero		1
	.zero		1


	//----- nvinfo : EIATTR_EXIT_INSTR_OFFSETS
	.align		4
        /*0038*/ 	.byte	0x04, 0x1c
        /*003a*/ 	.short	(.L_65 - .L_64)


	//   ....[0]....
.L_64:
        /*003c*/ 	.word	0x00000080


	//   ....[1]....
        /*0040*/ 	.word	0x00000100


	//----- nvinfo : EIATTR_CBANK_PARAM_SIZE
	.align		4
.L_65:
        /*0044*/ 	.byte	0x03, 0x19
        /*0046*/ 	.short	0x0010


	//----- nvinfo : EIATTR_PARAM_CBANK
	.align		4
        /*0048*/ 	.byte	0x04, 0x0a
        /*004a*/ 	.short	(.L_67 - .L_66)
	.align		4
.L_66:
        /*004c*/ 	.word	index@(.nv.constant0._Z11relu_kernelPfm)
        /*0050*/ 	.short	0x0380
        /*0052*/ 	.short	0x0010


	//----- nvinfo : EIATTR_SW_WAR
	.align		4
.L_67:
        /*0054*/ 	.byte	0x04, 0x36
        /*0056*/ 	.short	(.L_69 - .L_68)
.L_68:
        /*0058*/ 	.word	0x00000008
.L_69:


//--------------------- .nv.info._Z15bias_add_kernelPKfPf10LayerShape --------------------------
	.section	.nv.info._Z15bias_add_kernelPKfPf10LayerShape,"",@"SHT_CUDA_INFO"
	.sectionflags	@""
	.align	4


	//----- nvinfo : EIATTR_CUDA_API_VERSION
	.align		4
        /*0000*/ 	.byte	0x04, 0x37
        /*0002*/ 	.short	(.L_71 - .L_70)
.L_70:
        /*0004*/ 	.word	0x00000082


	//----- nvinfo : EIATTR_KPARAM_INFO
	.align		4
.L_71:
        /*0008*/ 	.byte	0x04, 0x17
        /*000a*/ 	.short	(.L_73 - .L_72)
.L_72:
        /*000c*/ 	.word	0x00000000
        /*0010*/ 	.short	0x0002
        /*0012*/ 	.short	0x0010
        /*0014*/ 	.byte	0x00, 0xf0, 0x31, 0x00


	//----- nvinfo : EIATTR_KPARAM_INFO
	.align		4
.L_73:
        /*0018*/ 	.byte	0x04, 0x17
        /*001a*/ 	.short	(.L_75 - .L_74)
.L_74:
        /*001c*/ 	.word	0x00000000
        /*0020*/ 	.short	0x0001
        /*0022*/ 	.short	0x0008
        /*0024*/ 	.byte	0x00, 0xf5, 0x21, 0x00


	//----- nvinfo : EIATTR_KPARAM_INFO
	.align		4
.L_75:
        /*0028*/ 	.byte	0x04, 0x17
        /*002a*/ 	.short	(.L_77 - .L_76)
.L_76:
        /*002c*/ 	.word	0x00000000
        /*0030*/ 	.short	0x0000
        /*0032*/ 	.short	0x0000
        /*0034*/ 	.byte	0x00, 0xf5, 0x21, 0x00


	//----- nvinfo : EIATTR_SPARSE_MMA_MASK
	.align		4
.L_77:
        /*0038*/ 	.byte	0x03, 0x50
        /*003a*/ 	.short	0x0000


	//----- nvinfo : EIATTR_MAXREG_COUNT
	.align		4
        /*003c*/ 	.byte	0x03, 0x1b
        /*003e*/ 	.short	0x00ff


	//----- nvinfo : EIATTR_MERCURY_ISA_VERSION
	.align		4
        /*0040*/ 	.byte	0x03, 0x5f
        /*0042*/ 	.short	0x0101


	//----- nvinfo : EIATTR_VRC_CTA_INIT_COUNT
	.align		4
        /*0044*/ 	.byte	0x02, 0x4a
	.zero		1
	.zero		1


	//----- nvinfo : EIATTR_EXIT_INSTR_OFFSETS
	.align		4
        /*0048*/ 	.byte	0x04, 0x1c
        /*004a*/ 	.short	(.L_79 - .L_78)


	//   ....[0]....
.L_78:
        /*004c*/ 	.word	0x000000b0


	//   ....[1]....
        /*0050*/ 	.word	0x00000310


	//----- nvinfo : EIATTR_CRS_STACK_SIZE
	.align		4
.L_79:
        /*0054*/ 	.byte	0x04, 0x1e
        /*0056*/ 	.short	(.L_81 - .L_80)
.L_80:
        /*0058*/ 	.word	0x00000000


	//----- nvinfo : EIATTR_CBANK_PARAM_SIZE
	.align		4
.L_81:
        /*005c*/ 	.byte	0x03, 0x19
        /*005e*/ 	.short	0x001c


	//----- nvinfo : EIATTR_PARAM_CBANK
	.align		4
        /*0060*/ 	.byte	0x04, 0x0a
        /*0062*/ 	.short	(.L_83 - .L_82)
	.align		4
.L_82:
        /*0064*/ 	.word	index@(.nv.constant0._Z15bias_add_kernelPKfPf10LayerShape)
        /*0068*/ 	.short	0x0380
        /*006a*/ 	.short	0x001c


	//----- nvinfo : EIATTR_SW_WAR
	.align		4
.L_83:
        /*006c*/ 	.byte	0x04, 0x36
        /*006e*/ 	.short	(.L_85 - .L_84)
.L_84:
        /*0070*/ 	.word	0x00000008
.L_85:


//--------------------- .nv.callgraph             --------------------------
	.section	.nv.callgraph,"",@"SHT_CUDA_CALLGRAPH"
	.align	4
	.sectionentsize	8
	.align		4
        /*0000*/ 	.word	0x00000000
	.align		4
        /*0004*/ 	.word	0xffffffff
	.align		4
        /*0008*/ 	.word	0x00000000
	.align		4
        /*000c*/ 	.word	0xfffffffe
	.align		4
        /*0010*/ 	.word	0x00000000
	.align		4
        /*0014*/ 	.word	0xfffffffd
	.align		4
        /*0018*/ 	.word	0x00000000
	.align		4
        /*001c*/ 	.word	0xfffffffc


//--------------------- .text._Z28fused_bias_activation_kernelPKfPf10LayerShapei --------------------------
	.section	.text._Z28fused_bias_activation_kernelPKfPf10LayerShapei,"ax",@progbits
	.align	128
        .global         _Z28fused_bias_activation_kernelPKfPf10LayerShapei
        .type           _Z28fused_bias_activation_kernelPKfPf10LayerShapei,@function
        .size           _Z28fused_bias_activation_kernelPKfPf10LayerShapei,(.L_x_10 - _Z28fused_bias_activation_kernelPKfPf10LayerShapei)
        .other          _Z28fused_bias_activation_kernelPKfPf10LayerShapei,@"STO_CUDA_ENTRY STV_DEFAULT"
_Z28fused_bias_activation_kernelPKfPf10LayerShapei:
.text._Z28fused_bias_activation_kernelPKfPf10LayerShapei:
[----:B------:R-:W-:Y:S01]  /*0000*/  LDC R1, c[0x0][0x37c] ;  /* 0x0000df00ff017b82 */ /* 0x000fe20000000800 */
[----:B------:R-:W0:Y:S07]  /*0010*/  S2R R3, SR_TID.X ;  /* 0x0000000000037919 */ /* 0x000e2e0000002100 */
[----:B------:R-:W0:Y:S01]  /*0020*/  S2UR UR6, SR_CTAID.X ;  /* 0x00000000000679c3 */ /* 0x000e220000002500 */
[----:B------:R-:W1:Y:S01]  /*0030*/  LDCU UR8, c[0x0][0x398] ;  /* 0x00007300ff0877ac */ /* 0x000e620008000800 */
[----:B------:R-:W1:Y:S06]  /*0040*/  LDCU UR4, c[0x0][0x390] ;  /* 0x00007200ff0477ac */ /* 0x000e6c0008000800 */
[----:B------:R-:W0:Y:S01]  /*0050*/  LDC R0, c[0x0][0x360] ;  /* 0x0000d800ff007b82 */ /* 0x000e220000000800 */
[----:B-1----:R-:W-:-:S06]  /*0060*/  UIMAD.WIDE UR4, UR4, UR8, URZ ;  /* 0x00000008040472a5 */ /* 0x002fcc000f8e02ff */
[----:B------:R-:W-:Y:S01]  /*0070*/  MOV R2, UR5 ;  /* 0x0000000500027c02 */ /* 0x000fe20008000f00 */
[----:B0-----:R-:W-:-:S05]  /*0080*/  IMAD R0, R0, UR6, R3 ;  /* 0x0000000600007c24 */ /* 0x001fca000f8e0203 */
[----:B------:R-:W-:-:S04]  /*0090*/  ISETP.LT.U32.AND P0, PT, R0, UR4, PT ;  /* 0x0000000400007c0c */ /* 0x000fc8000bf01070 */
[----:B------:R-:W-:-:S13]  /*00a0*/  ISETP.GT.U32.AND.EX P0, PT, R2, RZ, PT, P0 ;  /* 0x000000ff0200720c */ /* 0x000fda0003f04100 */
[----:B------:R-:W-:Y:S05]  /*00b0*/  @!P0 EXIT ;  /* 0x000000000000894d */ /* 0x000fea0003800000 */
[----:B------:R-:W-:Y:S01]  /*00c0*/  USHF.R.S32.HI UR5, URZ, 0x1f, UR8 ;  /* 0x0000001fff057899 */ /* 0x000fe20008011408 */
[----:B------:R-:W0:Y:S03]  /*00d0*/  LDCU.64 UR6, c[0x0][0x358] ;  /* 0x00006b00ff0677ac */ /* 0x000e260008000a00 */
[----:B------:R-:W-:-:S09]  /*00e0*/  UISETP.NE.U32.AND UP0, UPT, UR5, URZ, UPT ;  /* 0x000000ff0500728c */ /* 0x000fd2000bf05070 */
[----:B------:R-:W-:Y:S05]  /*00f0*/  BRA.U UP0, `(.L_x_0) ;  /* 0x00000001004c7547 */ /* 0x000fea000b800000 */
[----:B------:R-:W1:Y:S01]  /*0100*/  I2F.U32.RP R4, UR8 ;  /* 0x0000000800047d06 */ /* 0x000e620008209000 */
[----:B------:R-:W-:-:S07]  /*0110*/  ISETP.NE.U32.AND P1, PT, RZ, UR8, PT ;  /* 0x00000008ff007c0c */ /* 0x000fce000bf25070 */
[----:B-1----:R-:W1:Y:S02]  /*0120*/  MUFU.RCP R4, R4 ;  /* 0x0000000400047308 */ /* 0x002e640000001000 */
[----:B-1----:R-:W-:-:S06]  /*0130*/  VIADD R2, R4, 0xffffffe ;  /* 0x0ffffffe04027836 */ /* 0x002fcc0000000000 */
[----:B------:R1:W2:Y:S02]  /*0140*/  F2I.FTZ.U32.TRUNC.NTZ R3, R2 ;  /* 0x0000000200037305 */ /* 0x0002a4000021f000 */
[----:B-1----:R-:W-:Y:S01]  /*0150*/  IMAD.MOV.U32 R2, RZ, RZ, RZ ;  /* 0x000000ffff027224 */ /* 0x002fe200078e00ff */
[----:B--2---:R-:W-:-:S05]  /*0160*/  IADD3 R5, PT, PT, RZ, -R3, RZ ;  /* 0x80000003ff057210 */ /* 0x004fca0007ffe0ff */
[----:B------:R-:W-:-:S04]  /*0170*/  IMAD R5, R5, UR8, RZ ;  /* 0x0000000805057c24 */ /* 0x000fc8000f8e02ff */
[----:B------:R-:W-:-:S04]  /*0180*/  IMAD.HI.U32 R3, R3, R5, R2 ;  /* 0x0000000503037227 */ /* 0x000fc800078e0002 */
[----:B------:R-:W-:Y:S02]  /*0190*/  IMAD.MOV.U32 R5, RZ, RZ, RZ ;  /* 0x000000ffff057224 */ /* 0x000fe400078e00ff */
[----:B------:R-:W-:-:S05]  /*01a0*/  IMAD.HI.U32 R3, R3, R0, RZ ;  /* 0x0000000003037227 */ /* 0x000fca00078e00ff */
[----:B------:R-:W-:-:S05]  /*01b0*/  IADD3 R3, PT, PT, -R3, RZ, RZ ;  /* 0x000000ff03037210 */ /* 0x000fca0007ffe1ff */
[----:B------:R-:W-:-:S05]  /*01c0*/  IMAD R4, R3, UR8, R0 ;  /* 0x0000000803047c24 */ /* 0x000fca000f8e0200 */
[----:B------:R-:W-:-:S13]  /*01d0*/  ISETP.GE.U32.AND P0, PT, R4, UR8, PT ;  /* 0x0000000804007c0c */ /* 0x000fda000bf06070 */
[----:B------:R-:W-:-:S05]  /*01e0*/  @P0 VIADD R4, R4, -UR8 ;  /* 0x8000000804040c36 */ /* 0x000fca0008000000 */
[----:B------:R-:W-:-:S13]  /*01f0*/  ISETP.GE.U32.AND P0, PT, R4, UR8, PT ;  /* 0x0000000804007c0c */ /* 0x000fda000bf06070 */
[----:B------:R-:W-:Y:S02]  /*0200*/  @P0 IADD3 R4, PT, PT, R4, -UR8, RZ ;  /* 0x8000000804040c10 */ /* 0x000fe4000fffe0ff */
[----:B------:R-:W-:Y:S01]  /*0210*/  @!P1 LOP3.LUT R4, RZ, UR8, RZ, 0x33, !PT ;  /* 0x00000008ff049c12 */ /* 0x000fe2000f8e33ff */
[----:B------:R-:W-:Y:S06]  /*0220*/  BRA `(.L_x_1) ;  /* 0x0000000000087947 */ /* 0x000fec0003800000 */
.L_x_0:
[----:B------:R-:W-:-:S07]  /*0230*/  MOV R2, 0x250 ;  /* 0x0000025000027802 */ /* 0x000fce0000000f00 */
[----:B0-----:R-:W-:Y:S05]  /*0240*/  CALL.REL.NOINC `($__internal_0_$__cuda_sm20_rem_u64) ;  /* 0x0000000000a47944 */ /* 0x001fea0003c00000 */
.L_x_1:
[----:B------:R-:W1:Y:S01]  /*0250*/  LDCU.128 UR8, c[0x0][0x380] ;  /* 0x00007000ff0877ac */ /* 0x000e620008000c00 */
[----:B------:R-:W2:Y:S01]  /*0260*/  LDCU UR4, c[0x0][0x39c] ;  /* 0x00007380ff0477ac */ /* 0x000ea20008000800 */
[----:B-1----:R-:W-:Y:S02]  /*0270*/  LEA R6, P1, R4, UR8, 0x2 ;  /* 0x0000000804067c11 */ /* 0x002fe4000f8210ff */
[----:B------:R-:W-:Y:S02]  /*0280*/  LEA R2, P0, R0, UR10, 0x2 ;  /* 0x0000000a00027c11 */ /* 0x000fe4000f8010ff */
[----:B------:R-:W-:Y:S02]  /*0290*/  LEA.HI.X R7, R4, UR9, R5, 0x2, P1 ;  /* 0x0000000904077c11 */ /* 0x000fe400088f1405 */
[----:B------:R-:W-:-:S04]  /*02a0*/  LEA.HI.X R3, R0, UR11, RZ, 0x2, P0 ;  /* 0x0000000b00037c11 */ /* 0x000fc800080f14ff */
[----:B0-----:R-:W3:Y:S04]  /*02b0*/  LDG.E.CONSTANT R7, desc[UR6][R6.64] ;  /* 0x0000000606077981 */ /* 0x001ee8000c1e9900 */
[----:B------:R-:W3:Y:S01]  /*02c0*/  LDG.E R0, desc[UR6][R2.64] ;  /* 0x0000000602007981 */ /* 0x000ee2000c1e1900 */
[----:B--2---:R-:W-:Y:S01]  /*02d0*/  UISETP.NE.AND UP0, UPT, UR4, 0x1, UPT ;  /* 0x000000010400788c */ /* 0x004fe2000bf05270 */
[----:B---3--:R-:W-:-:S08]  /*02e0*/  FADD R5, R0, R7 ;  /* 0x0000000700057221 */ /* 0x008fd00000000000 */
[----:B------:R-:W-:Y:S05]  /*02f0*/  BRA.U !UP0, `(.L_x_2) ;  /* 0x0000000108107547 */ /* 0x000fea000b800000 */
[----:B------:R-:W-:-:S09]  /*0300*/  UISETP.NE.AND UP0, UPT, UR4, URZ, UPT ;  /* 0x000000ff0400728c */ /* 0x000fd2000bf05270 */
[----:B------:R-:W-:Y:S05]  /*0310*/  BRA.U UP0, `(.L_x_3) ;  /* 0x0000000100687547 */ /* 0x000fea000b800000 */
[----:B------:R-:W-:Y:S01]  /*0320*/  FMNMX R5, RZ, R5, !PT ;  /* 0x00000005ff057209 */ /* 0x000fe20007800000 */
[----:B------:R-:W-:Y:S06]  /*0330*/  BRA `(.L_x_3) ;  /* 0x0000000000607947 */ /* 0x000fec0003800000 */
.L_x_2:
[C---:B------:R-:W-:Y:S01]  /*0340*/  FMUL R0, R5.reuse, R5 ;  /* 0x0000000505007220 */ /* 0x040fe20000400000 */
[----:B------:R-:W-:Y:S02]  /*0350*/  HFMA2 R8, -RZ, RZ, 1.125, -9232 ;  /* 0x3c80f082ff087431 */ /* 0x000fe400000001ff */
[----:B------:R-:W-:Y:S02]  /*0360*/  IMAD.MOV.U32 R7, RZ, RZ, 0x3f800000 ;  /* 0x3f800000ff077424 */ /* 0x000fe400078e00ff */
[----:B------:R-:W-:-:S04]  /*0370*/  FMUL R0, R5, R0 ;  /* 0x0000000005007220 */ /* 0x000fc80000400000 */
[----:B------:R-:W-:Y:S01]  /*0380*/  FFMA R0, R0, 0.044714998453855514526, R5 ;  /* 0x3d37271300007823 */ /* 0x000fe20000000005 */
[----:B------:R-:W-:-:S03]  /*0390*/  FMUL R5, R5, 0.5 ;  /* 0x3f00000005057820 */ /* 0x000fc60000400000 */
[----:B------:R-:W-:-:S04]  /*03a0*/  FMUL R4, R0, 0.79788458347320556641 ;  /* 0x3f4c422a00047820 */ /* 0x000fc80000400000 */
[C---:B------:R-:W-:Y:S01]  /*03b0*/  FMUL R0, |R4|.reuse, 2.8853900432586669922 ;  /* 0x4038aa3b04007820 */ /* 0x040fe20000400200 */
[C---:B------:R-:W-:Y:S01]  /*03c0*/  FMUL R9, R4.reuse, R4 ;  /* 0x0000000404097220 */ /* 0x040fe20000400000 */
[C---:B------:R-:W-:Y:S02]  /*03d0*/  FSETP.GE.AND P1, PT, |R4|.reuse, 0.60000002384185791016, PT ;  /* 0x3f19999a0400780b */ /* 0x040fe40003f26200 */
[----:B------:R-:W-:Y:S01]  /*03e0*/  FSETP.GE.AND P0, PT, |R4|, 9.010913848876953125, PT ;  /* 0x41102cb40400780b */ /* 0x000fe20003f06200 */
[C---:B------:R-:W-:Y:S01]  /*03f0*/  FFMA R8, R9.reuse, R8, -0.052303962409496307373 ;  /* 0xbd563cae09087423 */ /* 0x040fe20000000008 */
[----:B------:R-:W0:Y:S03]  /*0400*/  MUFU.EX2 R0, R0 ;  /* 0x0000000000007308 */ /* 0x000e260000000800 */
[----:B------:R-:W-:Y:S01]  /*0410*/  FFMA R8, R9, R8, 0.1331529766321182251 ;  /* 0x3e08594109087423 */ /* 0x000fe20000000008 */
[----:B0-----:R-:W-:-:S03]  /*0420*/  FADD R6, R0, 1 ;  /* 0x3f80000000067421 */ /* 0x001fc60000000000 */
[----:B------:R-:W-:-:S04]  /*0430*/  FFMA R0, R9, R8, -0.33332768082618713379 ;  /* 0xbeaaa9ed09007423 */ /* 0x000fc80000000008 */
[----:B------:R-:W-:Y:S01]  /*0440*/  FFMA R9, R9, R0, RZ ;  /* 0x0000000009097223 */ /* 0x000fe200000000ff */
[----:B------:R-:W0:Y:S02]  /*0450*/  MUFU.RCP R6, R6 ;  /* 0x0000000600067308 */ /* 0x000e240000001000 */
[----:B0-----:R-:W-:-:S05]  /*0460*/  FFMA R7, R6, -2, R7 ;  /* 0xc000000006077823 */ /* 0x001fca0000000007 */
[----:B------:R-:W-:-:S04]  /*0470*/  FSEL R7, R7, 1, !P0 ;  /* 0x3f80000007077808 */ /* 0x000fc80004000000 */
[--C-:B------:R-:W-:Y:S01]  /*0480*/  LOP3.LUT R7, R7, 0x80000000, R4.reuse, 0xb8, !PT ;  /* 0x8000000007077812 */ /* 0x100fe200078eb804 */
[----:B------:R-:W-:-:S04]  /*0490*/  @!P1 FFMA R7, R4, R9, R4 ;  /* 0x0000000904079223 */ /* 0x000fc80000000004 */
[----:B------:R-:W-:-:S04]  /*04a0*/  FADD R0, R7, 1 ;  /* 0x3f80000007007421 */ /* 0x000fc80000000000 */
[----:B------:R-:W-:-:S07]  /*04b0*/  FMUL R5, R5, R0 ;  /* 0x0000000005057220 */ /* 0x000fce0000400000 */
.L_x_3:
[----:B------:R-:W-:Y:S01]  /*04c0*/  STG.E desc[UR6][R2.64], R5 ;  /* 0x0000000502007986 */ /* 0x000fe2000c101906 */
[----:B------:R-:W-:Y:S05]  /*04d0*/  EXIT ;  /* 0x000000000000794d */ /* 0x000fea0003800000 */
        .weak           $__internal_0_$__cuda_sm20_rem_u64
        .type           $__internal_0_$__cuda_sm20_rem_u64,@function
        .size           $__internal_0_$__cuda_sm20_rem_u64,(.L_x_10 - $__internal_0_$__cuda_sm20_rem_u64)
$__internal_0_$__cuda_sm20_rem_u64:
[----:B------:R-:W0:Y:S02]  /*04e0*/  LDCU UR4, c[0x0][0x398] ;  /* 0x00007300ff0477ac */ /* 0x000e240008000800 */
[----:B0-----:R-:W0:Y:S08]  /*04f0*/  I2F.U64.RP R3, UR4 ;  /* 0x0000000400037d12 */ /* 0x001e300008309000 */
[----:B0-----:R-:W0:Y:S02]  /*0500*/  MUFU.RCP R3, R3 ;  /* 0x0000000300037308 */ /* 0x001e240000001000 */
[----:B0-----:R-:W-:-:S06]  /*0510*/  IADD3 R4, PT, PT, R3, 0x1ffffffe, RZ ;  /* 0x1ffffffe03047810 */ /* 0x001fcc0007ffe0ff */
[----:B------:R-:W0:Y:S02]  /*0520*/  F2I.U64.TRUNC R4, R4 ;  /* 0x0000000400047311 */ /* 0x000e24000020d800 */
[----:B0-----:R-:W-:-:S04]  /*0530*/  IMAD.WIDE.U32 R6, R4, UR4, RZ ;  /* 0x0000000404067c25 */ /* 0x001fc8000f8e00ff */
[----:B------:R-:W-:Y:S01]  /*0540*/  IMAD R7, R4, UR5, R7 ;  /* 0x0000000504077c24 */ /* 0x000fe2000f8e0207 */
[----:B------:R-:W-:-:S03]  /*0550*/  IADD3 R9, P0, PT, RZ, -R6, RZ ;  /* 0x80000006ff097210 */ /* 0x000fc60007f1e0ff */
[----:B------:R-:W-:Y:S02]  /*0560*/  IMAD R7, R5, UR4, R7 ;  /* 0x0000000405077c24 */ /* 0x000fe4000f8e0207 */
[----:B------:R-:W-:-:S03]  /*0570*/  IMAD.HI.U32 R6, R4, R9, RZ ;  /* 0x0000000904067227 */ /* 0x000fc600078e00ff */
[----:B------:R-:W-:Y:S01]  /*0580*/  IADD3.X R11, PT, PT, RZ, ~R7, RZ, P0, !PT ;  /* 0x80000007ff0b7210 */ /* 0x000fe200007fe4ff */
[----:B------:R-:W-:-:S04]  /*0590*/  IMAD.MOV.U32 R7, RZ, RZ, R4 ;  /* 0x000000ffff077224 */ /* 0x000fc800078e0004 */
[----:B------:R-:W-:-:S04]  /*05a0*/  IMAD.WIDE.U32 R6, P0, R4, R11, R6 ;  /* 0x0000000b04067225 */ /* 0x000fc80007800006 */
[C---:B------:R-:W-:Y:S02]  /*05b0*/  IMAD R13, R5.reuse, R11, RZ ;  /* 0x0000000b050d7224 */ /* 0x040fe400078e02ff */
[----:B------:R-:W-:-:S04]  /*05c0*/  IMAD.HI.U32 R6, P1, R5, R9, R6 ;  /* 0x0000000905067227 */ /* 0x000fc80007820006 */
[----:B------:R-:W-:Y:S01]  /*05d0*/  IMAD.HI.U32 R3, R5, R11, RZ ;  /* 0x0000000b05037227 */ /* 0x000fe200078e00ff */
[----:B------:R-:W-:-:S04]  /*05e0*/  IADD3 R7, P2, PT, R13, R6, RZ ;  /* 0x000000060d077210 */ /* 0x000fc80007f5e0ff */
[----:B------:R-:W-:Y:S01]  /*05f0*/  IADD3.X R3, PT, PT, R3, R5, RZ, P0, !PT ;  /* 0x0000000503037210 */ /* 0x000fe200007fe4ff */
[----:B------:R-:W-:-:S03]  /*0600*/  IMAD.WIDE.U32 R4, R7, UR4, RZ ;  /* 0x0000000407047c25 */ /* 0x000fc6000f8e00ff */
[----:B------:R-:W-:Y:S01]  /*0610*/  IADD3.X R3, PT, PT, RZ, RZ, R3, P2, P1 ;  /* 0x000000ffff037210 */ /* 0x000fe200017e2403 */
[----:B------:R-:W-:Y:S01]  /*0620*/  IMAD R6, R7, UR5, R5 ;  /* 0x0000000507067c24 */ /* 0x000fe2000f8e0205 */
[----:B------:R-:W-:-:S03]  /*0630*/  IADD3 R5, P0, PT, RZ, -R4, RZ ;  /* 0x80000004ff057210 */ /* 0x000fc60007f1e0ff */
[----:B------:R-:W-:Y:S02]  /*0640*/  IMAD R4, R3, UR4, R6 ;  /* 0x0000000403047c24 */ /* 0x000fe4000f8e0206 */
[----:B------:R-:W-:-:S03]  /*0650*/  IMAD.HI.U32 R6, R7, R5, RZ ;  /* 0x0000000507067227 */ /* 0x000fc600078e00ff */
[----:B------:R-:W-:-:S05]  /*0660*/  IADD3.X R4, PT, PT, RZ, ~R4, RZ, P0, !PT ;  /* 0x80000004ff047210 */ /* 0x000fca00007fe4ff */
[----:B------:R-:W-:-:S04]  /*0670*/  IMAD.WIDE.U32 R6, P0, R7, R4, R6 ;  /* 0x0000000407067225 */ /* 0x000fc80007800006 */
[C---:B------:R-:W-:Y:S02]  /*0680*/  IMAD R8, R3.reuse, R4, RZ ;  /* 0x0000000403087224 */ /* 0x040fe400078e02ff */
[----:B------:R-:W-:Y:S01]  /*0690*/  IMAD.HI.U32 R7, P1, R3, R5, R6 ;  /* 0x0000000503077227 */ /* 0x000fe20007820006 */
[----:B------:R-:W-:-:S03]  /*06a0*/  MOV R5, RZ ;  /* 0x000000ff00057202 */ /* 0x000fc60000000f00 */
[----:B------:R-:W-:Y:S01]  /*06b0*/  IMAD.HI.U32 R6, R3, R4, RZ ;  /* 0x0000000403067227 */ /* 0x000fe200078e00ff */
[----:B------:R-:W-:-:S03]  /*06c0*/  IADD3 R7, P2, PT, R8, R7, RZ ;  /* 0x0000000708077210 */ /* 0x000fc60007f5e0ff */
[----:B------:R-:W-:Y:S02]  /*06d0*/  IMAD.X R3, R6, 0x1, R3, P0 ;  /* 0x0000000106037824 */ /* 0x000fe400000e0603 */
[----:B------:R-:W-:-:S03]  /*06e0*/  IMAD.HI.U32 R4, R7, R0, RZ ;  /* 0x0000000007047227 */ /* 0x000fc600078e00ff */
[----:B------:R-:W-:Y:S01]  /*06f0*/  IADD3.X R3, PT, PT, RZ, RZ, R3, P2, P1 ;  /* 0x000000ffff037210 */ /* 0x000fe200017e2403 */
[----:B------:R-:W-:-:S04]  /*0700*/  IMAD.WIDE.U32 R4, RZ, R7, R4 ;  /* 0x00000007ff047225 */ /* 0x000fc800078e0004 */
[----:B------:R-:W-:-:S05]  /*0710*/  IMAD.HI.U32 R3, P0, R3, R0, R4 ;  /* 0x0000000003037227 */ /* 0x000fca0007800004 */
[----:B------:R-:W-:Y:S02]  /*0720*/  IADD3 R7, P1, PT, RZ, R3, RZ ;  /* 0x00000003ff077210 */ /* 0x000fe40007f3e0ff */
[----:B------:R-:W-:-:S03]  /*0730*/  IADD3.X R3, PT, PT, RZ, RZ, RZ, P0, !PT ;  /* 0x000000ffff037210 */ /* 0x000fc600007fe4ff */
[----:B------:R-:W-:-:S04]  /*0740*/  IMAD.WIDE.U32 R4, R7, UR4, RZ ;  /* 0x0000000407047c25 */ /* 0x000fc8000f8e00ff */
[----:B------:R-:W-:Y:S01]  /*0750*/  IMAD.X R3, RZ, RZ, R3, P1 ;  /* 0x000000ffff037224 */ /* 0x000fe200008e0603 */
[----:B------:R-:W-:Y:S01]  /*0760*/  IADD3 R4, P1, PT, -R4, R0, RZ ;  /* 0x0000000004047210 */ /* 0x000fe20007f3e1ff */
[----:B------:R-:W-:-:S03]  /*0770*/  IMAD R6, R7, UR5, R5 ;  /* 0x0000000507067c24 */ /* 0x000fc6000f8e0205 */
[----:B------:R-:W-:Y:S01]  /*0780*/  ISETP.GE.U32.AND P0, PT, R4, UR4, PT ;  /* 0x0000000404007c0c */ /* 0x000fe2000bf06070 */
[----:B------:R-:W-:-:S05]  /*0790*/  IMAD R3, R3, UR4, R6 ;  /* 0x0000000403037c24 */ /* 0x000fca000f8e0206 */
[----:B------:R-:W-:Y:S02]  /*07a0*/  IADD3.X R5, PT, PT, RZ, ~R3, RZ, P1, !PT ;  /* 0x80000003ff057210 */ /* 0x000fe40000ffe4ff */
[----:B------:R-:W-:Y:S02]  /*07b0*/  IADD3 R3, P1, PT, R4, -UR4, RZ ;  /* 0x8000000404037c10 */ /* 0x000fe4000ff3e0ff */
[C---:B------:R-:W-:Y:S02]  /*07c0*/  ISETP.GE.U32.AND.EX P0, PT, R5.reuse, UR5, PT, P0 ;  /* 0x0000000505007c0c */ /* 0x040fe4000bf06100 */
[----:B------:R-:W-:Y:S02]  /*07d0*/  IADD3.X R6, PT, PT, R5, ~UR5, RZ, P1, !PT ;  /* 0x8000000505067c10 */ /* 0x000fe40008ffe4ff */
[----:B------:R-:W-:Y:S02]  /*07e0*/  SEL R3, R3, R4, P0 ;  /* 0x0000000403037207 */ /* 0x000fe40000000000 */
[----:B------:R-:W-:-:S02]  /*07f0*/  SEL R6, R6, R5, P0 ;  /* 0x0000000506067207 */ /* 0x000fc40000000000 */
[C---:B------:R-:W-:Y:S02]  /*0800*/  ISETP.GE.U32.AND P0, PT, R3.reuse, UR4, PT ;  /* 0x0000000403007c0c */ /* 0x040fe4000bf06070 */
[----:B------:R-:W-:Y:S02]  /*0810*/  IADD3 R4, P2, PT, R3, -UR4, RZ ;  /* 0x8000000403047c10 */ /* 0x000fe4000ff5e0ff */
[----:B------:R-:W-:Y:S02]  /*0820*/  ISETP.GE.U32.AND.EX P0, PT, R6, UR5, PT, P0 ;  /* 0x0000000506007c0c */ /* 0x000fe4000bf06100 */
[----:B------:R-:W-:Y:S02]  /*0830*/  ISETP.NE.U32.AND P1, PT, RZ, UR4, PT ;  /* 0x00000004ff007c0c */ /* 0x000fe4000bf25070 */
[----:B------:R-:W-:Y:S01]  /*0840*/  SEL R4, R4, R3, P0 ;  /* 0x0000000304047207 */ /* 0x000fe20000000000 */
[----:B------:R-:W-:Y:S01]  /*0850*/  HFMA2 R3, -RZ, RZ, 0, 0 ;  /* 0x00000000ff037431 */ /* 0x000fe200000001ff */
[----:B------:R-:W-:-:S02]  /*0860*/  IADD3.X R5, PT, PT, R6, ~UR5, RZ, P2, !PT ;  /* 0x8000000506057c10 */ /* 0x000fc400097fe4ff */
[----:B------:R-:W-:Y:S02]  /*0870*/  ISETP.NE.AND.EX P1, PT, RZ, UR5, PT, P1 ;  /* 0x00000005ff007c0c */ /* 0x000fe4000bf25310 */
[----:B------:R-:W-:Y:S02]  /*0880*/  SEL R5, R5, R6, P0 ;  /* 0x0000000605057207 */ /* 0x000fe40000000000 */
[----:B------:R-:W-:Y:S02]  /*0890*/  SEL R4, R4, 0xffffffff, P1 ;  /* 0xffffffff04047807 */ /* 0x000fe40000800000 */
[----:B------:R-:W-:Y:S01]  /*08a0*/  SEL R5, R5, 0xffffffff, P1 ;  /* 0xffffffff05057807 */ /* 0x000fe20000800000 */
[----:B------:R-:W-:Y:S06]  /*08b0*/  RET.REL.NODEC R2 `(_Z28fused_bias_activation_kernelPKfPf10LayerShapei) ;  /* 0xfffffff402d07950 */ /* 0x000fec0003c3ffff */
.L_x_4:
[----:B------:R-:W-:-:S00]  /*08c0*/  BRA `(.L_x_4) ;  /* 0xfffffffc00fc7947 */ /* 0x000fc0000383ffff */
[----:B------:R-:W-:-:S00]  /*08d0*/  NOP ;  /* 0x0000000000007918 */ /* 0x000fc00000000000 */
        /* <DEDUP_REMOVED lines=10> */
.L_x_10:


//--------------------- .text._Z11gelu_kernelPfm  --------------------------
	.section	.text._Z11gelu_kernelPfm,"ax",@progbits
	.align	128
        .global         _Z11gelu_kernelPfm
        .type           _Z11gelu_kernelPfm,@function
        .size           _Z11gelu_kernelPfm,(.L_x_13 - _Z11gelu_kernelPfm)
        .other          _Z11gelu_kernelPfm,@"STO_CUDA_ENTRY STV_DEFAULT"
_Z11gelu_kernelPfm:
.text._Z11gelu_kernelPfm:
[----:B------:R-:W-:Y:S01]  /*0000*/  LDC R1, c[0x0][0x37c] ;  /* 0x0000df00ff017b82 */ /* 0x000fe20000000800 */
[----:B------:R-:W0:Y:S07]  /*0010*/  S2R R3, SR_TID.X ;  /* 0x0000000000037919 */ /* 0x000e2e0000002100 */
[----:B------:R-:W0:Y:S01]  /*0020*/  S2UR UR4, SR_CTAID.X ;  /* 0x00000000000479c3 */ /* 0x000e220000002500 */
[----:B------:R-:W1:Y:S07]  /*0030*/  LDCU.64 UR6, c[0x0][0x388] ;  /* 0x00007100ff0677ac */ /* 0x000e6e0008000a00 */
[----:B------:R-:W0:Y:S02]  /*0040*/  LDC R0, c[0x0][0x360] ;  /* 0x0000d800ff007b82 */ /* 0x000e240000000800 */
[----:B0-----:R-:W-:-:S05]  /*0050*/  IMAD R0, R0, UR4, R3 ;  /* 0x0000000400007c24 */ /* 0x001fca000f8e0203 */
[----:B-1----:R-:W-:-:S04]  /*0060*/  ISETP.GE.U32.AND P0, PT, R0, UR6, PT ;  /* 0x0000000600007c0c */ /* 0x002fc8000bf06070 */
[----:B------:R-:W-:-:S13]  /*0070*/  ISETP.GE.U32.AND.EX P0, PT, RZ, UR7, PT, P0 ;  /* 0x00000007ff007c0c */ /* 0x000fda000bf06100 */
[----:B------:R-:W-:Y:S05]  /*0080*/  @P0 EXIT ;  /* 0x000000000000094d */ /* 0x000fea0003800000 */
[----:B------:R-:W0:Y:S01]  /*0090*/  LDCU.64 UR6, c[0x0][0x380] ;  /* 0x00007000ff0677ac */ /* 0x000e220008000a00 */
[----:B------:R-:W1:Y:S01]  /*00a0*/  LDCU.64 UR4, c[0x0][0x358] ;  /* 0x00006b00ff0477ac */ /* 0x000e620008000a00 */
[----:B0-----:R-:W-:-:S04]  /*00b0*/  LEA R2, P0, R0, UR6, 0x2 ;  /* 0x0000000600027c11 */ /* 0x001fc8000f8010ff */
[----:B------:R-:W-:-:S05]  /*00c0*/  LEA.HI.X R3, R0, UR7, RZ, 0x2, P0 ;  /* 0x0000000700037c11 */ /* 0x000fca00080f14ff */
[----:B-1----:R-:W2:Y:S01]  /*00d0*/  LDG.E R4, desc[UR4][R2.64] ;  /* 0x0000000402047981 */ /* 0x002ea2000c1e1900 */
[----:B------:R-:W-:Y:S01]  /*00e0*/  HFMA2 R8, -RZ, RZ, 1.125, -9232 ;  /* 0x3c80f082ff087431 */ /* 0x000fe200000001ff */
[----:B------:R-:W-:Y:S01]  /*00f0*/  MOV R7, 0x3f800000 ;  /* 0x3f80000000077802 */ /* 0x000fe20000000f00 */
[----:B--2---:R-:W-:-:S04]  /*0100*/  FMUL R5, R4, R4 ;  /* 0x0000000404057220 */ /* 0x004fc80000400000 */
        /* <DEDUP_REMOVED lines=20> */
[----:B------:R-:W-:-:S05]  /*0250*/  FMUL R5, R4, R5 ;  /* 0x0000000504057220 */ /* 0x000fca0000400000 */
[----:B------:R-:W-:Y:S01]  /*0260*/  STG.E desc[UR4][R2.64], R5 ;  /* 0x0000000502007986 */ /* 0x000fe2000c101904 */
[----:B------:R-:W-:Y:S05]  /*0270*/  EXIT ;  /* 0x000000000000794d */ /* 0x000fea0003800000 */
.L_x_5:
        /* <DEDUP_REMOVED lines=16> */
.L_x_13:


//--------------------- .text._Z11relu_kernelPfm  --------------------------
	.section	.text._Z11relu_kernelPfm,"ax",@progbits
	.align	128
        .global         _Z11relu_kernelPfm
        .type           _Z11relu_kernelPfm,@function
        .size           _Z11relu_kernelPfm,(.L_x_14 - _Z11relu_kernelPfm)
        .other          _Z11relu_kernelPfm,@"STO_CUDA_ENTRY STV_DEFAULT"
_Z11relu_kernelPfm:
.text._Z11relu_kernelPfm:
        /* <DEDUP_REMOVED lines=13> */
[----:B-1----:R-:W2:Y:S02]  /*00d0*/  LDG.E R0, desc[UR4][R2.64] ;  /* 0x0000000402007981 */ /* 0x002ea4000c1e1900 */
[----:B--2---:R-:W-:-:S05]  /*00e0*/  FMNMX R5, RZ, R0, !PT ;  /* 0x00000000ff057209 */ /* 0x004fca0007800000 */
[----:B------:R-:W-:Y:S01]  /*00f0*/  STG.E desc[UR4][R2.64], R5 ;  /* 0x0000000502007986 */ /* 0x000fe2000c101904 */
[----:B------:R-:W-:Y:S05]  /*0100*/  EXIT ;  /* 0x000000000000794d */ /* 0x000fea0003800000 */
.L_x_6:
        /* <DEDUP_REMOVED lines=15> */
.L_x_14:


//--------------------- .text._Z15bias_add_kernelPKfPf10LayerShape --------------------------
	.section	.text._Z15bias_add_kernelPKfPf10LayerShape,"ax",@progbits
	.align	128
        .global         _Z15bias_add_kernelPKfPf10LayerShape
        .type           _Z15bias_add_kernelPKfPf10LayerShape,@function
        .size           _Z15bias_add_kernelPKfPf10LayerShape,(.L_x_11 - _Z15bias_add_kernelPKfPf10LayerShape)
        .other          _Z15bias_add_kernelPKfPf10LayerShape,@"STO_CUDA_ENTRY STV_DEFAULT"
_Z15bias_add_kernelPKfPf10LayerShape:
.text._Z15bias_add_kernelPKfPf10LayerShape:
[----:B------:R-:W-:Y:S01]  /*0000*/  LDC R1, c[0x0][0x37c] ;  /* 0x0000df00ff017b82 */ /* 0x000fe20000000800 */
[----:B------:R-:W0:Y:S07]  /*0010*/  S2R R3, SR_TID.X ;  /* 0x0000000000037919 */ /* 0x000e2e0000002100 */
[----:B------:R-:W0:Y:S01]  /*0020*/  S2UR UR6, SR_CTAID.X ;  /* 0x00000000000679c3 */ /* 0x000e220000002500 */
[----:B------:R-:W1:Y:S01]  /*0030*/  LDCU UR8, c[0x0][0x398] ;  /* 0x00007300ff0877ac */ /* 0x000e620008000800 */
[----:B------:R-:W1:Y:S06]  /*0040*/  LDCU UR4, c[0x0][0x390] ;  /* 0x00007200ff0477ac */ /* 0x000e6c0008000800 */
[----:B------:R-:W0:Y:S01]  /*0050*/  LDC R0, c[0x0][0x360] ;  /* 0x0000d800ff007b82 */ /* 0x000e220000000800 */
[----:B-1----:R-:W-:-:S06]  /*0060*/  UIMAD.WIDE UR4, UR4, UR8, URZ ;  /* 0x00000008040472a5 */ /* 0x002fcc000f8e02ff */
[----:B------:R-:W-:Y:S02]  /*0070*/  IMAD.U32 R2, RZ, RZ, UR5 ;  /* 0x00000005ff027e24 */ /* 0x000fe4000f8e00ff */
        /* <DEDUP_REMOVED lines=16> */
[----:B------:R-:W-:-:S06]  /*0180*/  IMAD.HI.U32 R3, R3, R5, R2 ;  /* 0x0000000503037227 */ /* 0x000fcc00078e0002 */
[----:B------:R-:W-:-:S04]  /*0190*/  IMAD.HI.U32 R3, R3, R0, RZ ;  /* 0x0000000003037227 */ /* 0x000fc800078e00ff */
[----:B------:R-:W-:-:S04]  /*01a0*/  IMAD.MOV R3, RZ, RZ, -R3 ;  /* 0x000000ffff037224 */ /* 0x000fc800078e0a03 */
[----:B------:R-:W-:Y:S02]  /*01b0*/  IMAD R5, R3, UR8, R0 ;  /* 0x0000000803057c24 */ /* 0x000fe4000f8e0200 */
[----:B------:R-:W-:-:S03]  /*01c0*/  HFMA2 R3, -RZ, RZ, 0, 0 ;  /* 0x00000000ff037431 */ /* 0x000fc600000001ff */
[----:B------:R-:W-:-:S13]  /*01d0*/  ISETP.GE.U32.AND P0, PT, R5, UR8, PT ;  /* 0x0000000805007c0c */ /* 0x000fda000bf06070 */
[----:B------:R-:W-:-:S04]  /*01e0*/  @P0 IADD3 R5, PT, PT, R5, -UR8, RZ ;  /* 0x8000000805050c10 */ /* 0x000fc8000fffe0ff */
[----:B------:R-:W-:-:S13]  /*01f0*/  ISETP.GE.U32.AND P0, PT, R5, UR8, PT ;  /* 0x0000000805007c0c */ /* 0x000fda000bf06070 */
[----:B------:R-:W-:Y:S01]  /*0200*/  @P0 VIADD R5, R5, -UR8 ;  /* 0x8000000805050c36 */ /* 0x000fe20008000000 */
[----:B------:R-:W-:-:S05]  /*0210*/  @!P1 LOP3.LUT R5, RZ, UR8, RZ, 0x33, !PT ;  /* 0x00000008ff059c12 */ /* 0x000fca000f8e33ff */
[----:B------:R-:W-:Y:S01]  /*0220*/  IMAD.MOV.U32 R2, RZ, RZ, R5 ;  /* 0x000000ffff027224 */ /* 0x000fe200078e0005 */
[----:B------:R-:W-:Y:S06]  /*0230*/  BRA `(.L_x_8) ;  /* 0x0000000000107947 */ /* 0x000fec0003800000 */
.L_x_7:
[----:B------:R-:W-:-:S07]  /*0240*/  MOV R2, 0x260 ;  /* 0x0000026000027802 */ /* 0x000fce0000000f00 */
[----:B0-----:R-:W-:Y:S05]  /*0250*/  CALL.REL.NOINC `($__internal_1_$__cuda_sm20_rem_u64) ;  /* 0x0000000000307944 */ /* 0x001fea0003c00000 */
[----:B------:R-:W-:Y:S02]  /*0260*/  IMAD.MOV.U32 R2, RZ, RZ, R4 ;  /* 0x000000ffff027224 */ /* 0x000fe400078e0004 */
[----:B------:R-:W-:-:S07]  /*0270*/  IMAD.MOV.U32 R3, RZ, RZ, R5 ;  /* 0x000000ffff037224 */ /* 0x000fce00078e0005 */
.L_x_8:
[----:B------:R-:W1:Y:S02]  /*0280*/  LDCU.128 UR8, c[0x0][0x380] ;  /* 0x00007000ff0877ac */ /* 0x000e640008000c00 */
[----:B-1----:R-:W-:Y:S02]  /*0290*/  LEA R6, P0, R2, UR8, 0x2 ;  /* 0x0000000802067c11 */ /* 0x002fe4000f8010ff */
[----:B------:R-:W-:Y:S02]  /*02a0*/  LEA R4, P1, R0, UR10, 0x2 ;  /* 0x0000000a00047c11 */ /* 0x000fe4000f8210ff */
[----:B------:R-:W-:Y:S02]  /*02b0*/  LEA.HI.X R7, R2, UR9, R3, 0x2, P0 ;  /* 0x0000000902077c11 */ /* 0x000fe400080f1403 */
[----:B------:R-:W-:-:S03]  /*02c0*/  LEA.HI.X R5, R0, UR11, RZ, 0x2, P1 ;  /* 0x0000000b00057c11 */ /* 0x000fc600088f14ff */
[----:B0-----:R-:W2:Y:S04]  /*02d0*/  LDG.E.CONSTANT R6, desc[UR6][R6.64] ;  /* 0x0000000606067981 */ /* 0x001ea8000c1e9900 */
[----:B------:R-:W2:Y:S02]  /*02e0*/  LDG.E R3, desc[UR6][R4.64] ;  /* 0x0000000604037981 */ /* 0x000ea4000c1e1900 */
[----:B--2---:R-:W-:-:S05]  /*02f0*/  FADD R3, R6, R3 ;  /* 0x0000000306037221 */ /* 0x004fca0000000000 */
[----:B------:R-:W-:Y:S01]  /*0300*/  STG.E desc[UR6][R4.64], R3 ;  /* 0x0000000304007986 */ /* 0x000fe2000c101906 */
[----:B------:R-:W-:Y:S05]  /*0310*/  EXIT ;  /* 0x000000000000794d */ /* 0x000fea0003800000 */
        .weak           $__internal_1_$__cuda_sm20_rem_u64
        .type           $__internal_1_$__cuda_sm20_rem_u64,@function
        .size           $__internal_1_$__cuda_sm20_rem_u64,(.L_x_11 - $__internal_1_$__cuda_sm20_rem_u64)
$__internal_1_$__cuda_sm20_rem_u64:
        /* <DEDUP_REMOVED lines=9> */
[----:B------:R-:W-:-:S04]  /*03b0*/  IMAD.HI.U32 R6, R4, R9, RZ ;  /* 0x0000000904067227 */ /* 0x000fc800078e00ff */
[----:B------:R-:W-:Y:S01]  /*03c0*/  IMAD.X R11, RZ, RZ, ~R7, P0 ;  /* 0x000000ffff0b7224 */ /* 0x000fe200000e0e07 */
[----:B------:R-:W-:-:S03]  /*03d0*/  MOV R7, R4 ;  /* 0x0000000400077202 */ /* 0x000fc60000000f00 */
[-C--:B------:R-:W-:Y:S02]  /*03e0*/  IMAD R13, R5, R11.reuse, RZ ;  /* 0x0000000b050d7224 */ /* 0x080fe400078e02ff */
[----:B------:R-:W-:-:S04]  /*03f0*/  IMAD.WIDE.U32 R6, P0, R4, R11, R6 ;  /* 0x0000000b04067225 */ /* 0x000fc80007800006 */
[----:B------:R-:W-:-:S04]  /*0400*/  IMAD.HI.U32 R3, R5, R11, RZ ;  /* 0x0000000b05037227 */ /* 0x000fc800078e00ff */
[----:B------:R-:W-:-:S04]  /*0410*/  IMAD.HI.U32 R6, P1, R5, R9, R6 ;  /* 0x0000000905067227 */ /* 0x000fc80007820006 */
[----:B------:R-:W-:Y:S01]  /*0420*/  IMAD.X R3, R3, 0x1, R5, P0 ;  /* 0x0000000103037824 */ /* 0x000fe200000e0605 */
[----:B------:R-:W-:-:S04]  /*0430*/  IADD3 R7, P2, PT, R13, R6, RZ ;  /* 0x000000060d077210 */ /* 0x000fc80007f5e0ff */
[----:B------:R-:W-:Y:S01]  /*0440*/  IADD3.X R3, PT, PT, RZ, RZ, R3, P2, P1 ;  /* 0x000000ffff037210 */ /* 0x000fe200017e2403 */
[----:B------:R-:W-:-:S04]  /*0450*/  IMAD.WIDE.U32 R4, R7, UR4, RZ ;  /* 0x0000000407047c25 */ /* 0x000fc8000f8e00ff */
[----:B------:R-:W-:Y:S01]  /*0460*/  IMAD R6, R7, UR5, R5 ;  /* 0x0000000507067c24 */ /* 0x000fe2000f8e0205 */
[----:B------:R-:W-:-:S03]  /*0470*/  IADD3 R5, P0, PT, RZ, -R4, RZ ;  /* 0x80000004ff057210 */ /* 0x000fc60007f1e0ff */
[----:B------:R-:W-:Y:S02]  /*0480*/  IMAD R4, R3, UR4, R6 ;  /* 0x0000000403047c24 */ /* 0x000fe4000f8e0206 */
[----:B------:R-:W-:-:S03]  /*0490*/  IMAD.HI.U32 R6, R7, R5, RZ ;  /* 0x0000000507067227 */ /* 0x000fc600078e00ff */
[----:B------:R-:W-:-:S05]  /*04a0*/  IADD3.X R4, PT, PT, RZ, ~R4, RZ, P0, !PT ;  /* 0x80000004ff047210 */ /* 0x000fca00007fe4ff */
[----:B------:R-:W-:-:S04]  /*04b0*/  IMAD.WIDE.U32 R6, P0, R7, R4, R6 ;  /* 0x0000000407067225 */ /* 0x000fc80007800006 */
[C---:B------:R-:W-:Y:S02]  /*04c0*/  IMAD R8, R3.reuse, R4, RZ ;  /* 0x0000000403087224 */ /* 0x040fe400078e02ff */
[----:B------:R-:W-:-:S04]  /*04d0*/  IMAD.HI.U32 R7, P1, R3, R5, R6 ;  /* 0x0000000503077227 */ /* 0x000fc80007820006 */
[----:B------:R-:W-:Y:S02]  /*04e0*/  HFMA2 R5, -RZ, RZ, 0, 0 ;  /* 0x00000000ff057431 */ /* 0x000fe400000001ff */
[----:B------:R-:W-:Y:S01]  /*04f0*/  IMAD.HI.U32 R6, R3, R4, RZ ;  /* 0x0000000403067227 */ /* 0x000fe200078e00ff */
[----:B------:R-:W-:-:S03]  /*0500*/  IADD3 R7, P2, PT, R8, R7, RZ ;  /* 0x0000000708077210 */ /* 0x000fc60007f5e0ff */
[----:B------:R-:W-:Y:S02]  /*0510*/  IMAD.X R3, R6, 0x1, R3, P0 ;  /* 0x0000000106037824 */ /* 0x000fe400000e0603 */
[----:B------:R-:W-:-:S03]  /*0520*/  IMAD.HI.U32 R4, R7, R0, RZ ;  /* 0x0000000007047227 */ /* 0x000fc600078e00ff */
[----:B------:R-:W-:Y:S01]  /*0530*/  IADD3.X R3, PT, PT, RZ, RZ, R3, P2, P1 ;  /* 0x000000ffff037210 */ /* 0x000fe200017e2403 */
[----:B------:R-:W-:-:S04]  /*0540*/  IMAD.WIDE.U32 R4, RZ, R7, R4 ;  /* 0x00000007ff047225 */ /* 0x000fc800078e0004 */
[----:B------:R-:W-:-:S05]  /*0550*/  IMAD.HI.U32 R3, P0, R3, R0, R4 ;  /* 0x0000000003037227 */ /* 0x000fca0007800004 */
[----:B------:R-:W-:Y:S01]  /*0560*/  IADD3 R7, P1, PT, RZ, R3, RZ ;  /* 0x00000003ff077210 */ /* 0x000fe20007f3e0ff */
[----:B------:R-:W-:-:S04]  /*0570*/  IMAD.X R3, RZ, RZ, RZ, P0 ;  /* 0x000000ffff037224 */ /* 0x000fc800000e06ff */
[----:B------:R-:W-:Y:S01]  /*0580*/  IMAD.WIDE.U32 R4, R7, UR4, RZ ;  /* 0x0000000407047c25 */ /* 0x000fe2000f8e00ff */
[----:B------:R-:W-:-:S03]  /*0590*/  IADD3.X R3, PT, PT, RZ, R3, RZ, P1, !PT ;  /* 0x00000003ff037210 */ /* 0x000fc60000ffe4ff */
[----:B------:R-:W-:Y:S01]  /*05a0*/  IMAD R6, R7, UR5, R5 ;  /* 0x0000000507067c24 */ /* 0x000fe2000f8e0205 */
[----:B------:R-:W-:-:S03]  /*05b0*/  IADD3 R4, P1, PT, -R4, R0, RZ ;  /* 0x0000000004047210 */ /* 0x000fc60007f3e1ff */
[----:B------:R-:W-:Y:S01]  /*05c0*/  IMAD R3, R3, UR4, R6 ;  /* 0x0000000403037c24 */ /* 0x000fe2000f8e0206 */
[----:B------:R-:W-:-:S03]  /*05d0*/  ISETP.GE.U32.AND P0, PT, R4, UR4, PT ;  /* 0x0000000404007c0c */ /* 0x000fc6000bf06070 */
[----:B------:R-:W-:Y:S01]  /*05e0*/  IMAD.X R5, RZ, RZ, ~R3, P1 ;  /* 0x000000ffff057224 */ /* 0x000fe200008e0e03 */
[----:B------:R-:W-:-:S04]  /*05f0*/  IADD3 R3, P1, PT, R4, -UR4, RZ ;  /* 0x8000000404037c10 */ /* 0x000fc8000ff3e0ff */
[C---:B------:R-:W-:Y:S02]  /*0600*/  ISETP.GE.U32.AND.EX P0, PT, R5.reuse, UR5, PT, P0 ;  /* 0x0000000505007c0c */ /* 0x040fe4000bf06100 */
[----:B------:R-:W-:Y:S02]  /*0610*/  IADD3.X R6, PT, PT, R5, ~UR5, RZ, P1, !PT ;  /* 0x8000000505067c10 */ /* 0x000fe40008ffe4ff */
[----:B------:R-:W-:Y:S02]  /*0620*/  SEL R3, R3, R4, P0 ;  /* 0x0000000403037207 */ /* 0x000fe40000000000 */
[----:B------:R-:W-:Y:S02]  /*0630*/  SEL R6, R6, R5, P0 ;  /* 0x0000000506067207 */ /* 0x000fe40000000000 */
[C---:B------:R-:W-:Y:S02]  /*0640*/  ISETP.GE.U32.AND P0, PT, R3.reuse, UR4, PT ;  /* 0x0000000403007c0c */ /* 0x040fe4000bf06070 */
[----:B------:R-:W-:-:S02]  /*0650*/  IADD3 R4, P2, PT, R3, -UR4, RZ ;  /* 0x8000000403047c10 */ /* 0x000fc4000ff5e0ff */
[C---:B------:R-:W-:Y:S02]  /*0660*/  ISETP.GE.U32.AND.EX P0, PT, R6.reuse, UR5, PT, P0 ;  /* 0x0000000506007c0c */ /* 0x040fe4000bf06100 */
[----:B------:R-:W-:Y:S02]  /*0670*/  ISETP.NE.U32.AND P1, PT, RZ, UR4, PT ;  /* 0x00000004ff007c0c */ /* 0x000fe4000bf25070 */
[----:B------:R-:W-:Y:S02]  /*0680*/  IADD3.X R5, PT, PT, R6, ~UR5, RZ, P2, !PT ;  /* 0x8000000506057c10 */ /* 0x000fe400097fe4ff */
[----:B------:R-:W-:Y:S02]  /*0690*/  SEL R4, R4, R3, P0 ;  /* 0x0000000304047207 */ /* 0x000fe40000000000 */
[----:B------:R-:W-:Y:S02]  /*06a0*/  MOV R3, 0x0 ;  /* 0x0000000000037802 */ /* 0x000fe40000000f00 */
[----:B------:R-:W-:-:S02]  /*06b0*/  ISETP.NE.AND.EX P1, PT, RZ, UR5, PT, P1 ;  /* 0x00000005ff007c0c */ /* 0x000fc4000bf25310 */
[----:B------:R-:W-:Y:S02]  /*06c0*/  SEL R5, R5, R6, P0 ;  /* 0x0000000605057207 */ /* 0x000fe40000000000 */
[----:B------:R-:W-:Y:S02]  /*06d0*/  SEL R4, R4, 0xffffffff, P1 ;  /* 0xffffffff04047807 */ /* 0x000fe40000800000 */
[----:B------:R-:W-:Y:S01]  /*06e0*/  SEL R5, R5, 0xffffffff, P1 ;  /* 0xffffffff05057807 */ /* 0x000fe20000800000 */
[----:B------:R-:W-:Y:S06]  /*06f0*/  RET.REL.NODEC R2 `(_Z15bias_add_kernelPKfPf10LayerShape) ;  /* 0xfffffff802407950 */ /* 0x000fec0003c3ffff */
.L_x_9:
        /* <DEDUP_REMOVED lines=16> */
.L_x_11:


//--------------------- .nv.shared.reserved.0     --------------------------
	.section	.nv.shared.reserved.0,"aw",@nobits
	.weak		__nv_reservedSMEM_offset_0_alias
	.size		__nv_reservedSMEM_offset_0_alias, 0, 64
	.other		__nv_reservedSMEM_offset_0_alias,@"STO_CUDA_RESERVED_SHARED STV_DEFAULT"
__nv_reservedSMEM_offset_0_alias:
	.zero		0
	.zero		64


//--------------------- .nv.constant0._Z28fused_bias_activation_kernelPKfPf10LayerShapei --------------------------
	.section	.nv.constant0._Z28fused_bias_activation_kernelPKfPf10LayerShapei,"a",@progbits
	.sectionflags	@""
	.align	4
.nv.constant0._Z28fused_bias_activation_kernelPKfPf10LayerShapei:
	.zero		928


//--------------------- .nv.constant0._Z11gelu_kernelPfm --------------------------
	.section	.nv.constant0._Z11gelu_kernelPfm,"a",@progbits
	.sectionflags	@""
	.align	4
.nv.constant0._Z11gelu_kernelPfm:
	.zero		912


//--------------------- .nv.constant0._Z11relu_kernelPfm --------------------------
	.section	.nv.constant0._Z11relu_kernelPfm,"a",@progbits
	.sectionflags	@""
	.align	4
.nv.constant0._Z11relu_kernelPfm:
	.zero		912


//--------------------- .nv.constant0._Z15bias_add_kernelPKfPf10LayerShape --------------------------
	.section	.nv.constant0._Z15bias_add_kernelPKfPf10LayerShape,"a",@progbits
	.sectionflags	@""
	.align	4
.nv.constant0._Z15bias_add_kernelPKfPf10LayerShape:
	.zero		924


//--------------------- SYMBOLS --------------------------

	.type		.nv.reservedSmem.offset0,@object
	.size		.nv.reservedSmem.offset0,0x4
